//
// Generated by NVIDIA NVVM Compiler
//
// Compiler Build ID: CL-36424714
// Cuda compilation tools, release 13.0, V13.0.88
// Based on NVVM 20.0.0
//

.version 9.0
.target sm_100
.address_size 64

	// .globl	cuda_add_float_kernel

.visible .entry cuda_add_float_kernel(
	.param .u64 .ptr .align 1 cuda_add_float_kernel_param_0,
	.param .u64 .ptr .align 1 cuda_add_float_kernel_param_1,
	.param .u64 .ptr .align 1 cuda_add_float_kernel_param_2,
	.param .u64 cuda_add_float_kernel_param_3
)
{
	.reg .pred 	%p<2>;
	.reg .b32 	%r<5>;
	.reg .b32 	%f<4>;
	.reg .b64 	%rd<13>;

	ld.param.u64 	%rd2, [cuda_add_float_kernel_param_0];
	ld.param.u64 	%rd3, [cuda_add_float_kernel_param_1];
	ld.param.u64 	%rd4, [cuda_add_float_kernel_param_2];
	ld.param.u64 	%rd5, [cuda_add_float_kernel_param_3];
	mov.u32 	%r1, %ctaid.x;
	mov.u32 	%r2, %ntid.x;
	mov.u32 	%r3, %tid.x;
	mad.lo.s32 	%r4, %r1, %r2, %r3;
	cvt.u64.u32 	%rd1, %r4;
	setp.le.u64 	%p1, %rd5, %rd1;
	@%p1 bra 	$L__BB0_2;
	cvta.to.global.u64 	%rd6, %rd2;
	cvta.to.global.u64 	%rd7, %rd3;
	cvta.to.global.u64 	%rd8, %rd4;
	shl.b64 	%rd9, %rd1, 2;
	add.s64 	%rd10, %rd6, %rd9;
	ld.global.f32 	%f1, [%rd10];
	add.s64 	%rd11, %rd7, %rd9;
	ld.global.f32 	%f2, [%rd11];
	add.f32 	%f3, %f1, %f2;
	add.s64 	%rd12, %rd8, %rd9;
	st.global.f32 	[%rd12], %f3;
$L__BB0_2:
	ret;

}


// ===== COMPILED SASS (sm_100) =====

	.target	sm_100

	.elftype	@"ET_EXEC"


//--------------------- .note.nv.tkinfo           --------------------------
	.section	.note.nv.tkinfo,"",@"SHT_NOTE"
	.sectionflags	@"SHF_NOTE_NV_TKINFO"
	.tkinfo
        /*0018*/ 	.word	0x00000002
        /*0030*/ 	.string	""
        /*0030*/ 	.string	"ptxas"
        /*0030*/ 	.string	"Cuda compilation tools, release 13.0, V13.0.88"
        /*0030*/ 	.string	"Build cuda_13.0.r13.0/compiler.36424714_0"
        /*0030*/ 	.string	"-arch sm_100 -m 64 "



//--------------------- .note.nv.cuinfo           --------------------------
	.section	.note.nv.cuinfo,"",@"SHT_NOTE"
	.sectionflags	@"SHF_NOTE_NV_CUINFO"
        /*0018*/ 	.short	0x0002
        /*001a*/ 	.short	0x0064
        /*001c*/ 	.short	0x0082
	.zero		2


//--------------------- .nv.info                  --------------------------
	.section	.nv.info,"",@"SHT_CUDA_INFO"
	.align	4


	//----- nvinfo : EIATTR_REGCOUNT
	.align		4
        /*0000*/ 	.byte	0x04, 0x2f
        /*0002*/ 	.short	(.L_1 - .L_0)
	.align		4
.L_0:
        /*0004*/ 	.word	index@(cuda_add_float_kernel)
        /*0008*/ 	.word	0x0000000c


	//----- nvinfo : EIATTR_FRAME_SIZE
	.align		4
.L_1:
        /*000c*/ 	.byte	0x04, 0x11
        /*000e*/ 	.short	(.L_3 - .L_2)
	.align		4
.L_2:
        /*0010*/ 	.word	index@(cuda_add_float_kernel)
        /*0014*/ 	.word	0x00000000


	//----- nvinfo : EIATTR_MIN_STACK_SIZE
	.align		4
.L_3:
        /*0018*/ 	.byte	0x04, 0x12
        /*001a*/ 	.short	(.L_5 - .L_4)
	.align		4
.L_4:
        /*001c*/ 	.word	index@(cuda_add_float_kernel)
        /*0020*/ 	.word	0x00000000
.L_5:


//--------------------- .nv.compat                --------------------------
	.section	.nv.compat,"",@"SHT_CUDA_COMPAT_INFO"
	.align	4
        /*0000*/ 	.byte	0x02, 0x09, 0x00, 0x00, 0x02, 0x02, 0x01, 0x00, 0x02, 0x05, 0x05, 0x00, 0x03, 0x07, 0x01, 0x01
        /*0010*/ 	.byte	0x02, 0x03, 0x00, 0x00, 0x02, 0x06, 0x01, 0x00, 0x04, 0x0b, 0x08, 0x00, 0x09, 0x00, 0x00, 0x00
        /*0020*/ 	.byte	0x00, 0x00, 0x00, 0x00


//--------------------- .nv.info.cuda_add_float_kernel --------------------------
	.section	.nv.info.cuda_add_float_kernel,"",@"SHT_CUDA_INFO"
	.sectionflags	@""
	.align	4


	//----- nvinfo : EIATTR_CUDA_API_VERSION
	.align		4
        /*0000*/ 	.byte	0x04, 0x37
        /*0002*/ 	.short	(.L_7 - .L_6)
.L_6:
        /*0004*/ 	.word	0x00000082


	//----- nvinfo : EIATTR_KPARAM_INFO
	.align		4
.L_7:
        /*0008*/ 	.byte	0x04, 0x17
        /*000a*/ 	.short	(.L_9 - .L_8)
.L_8:
        /*000c*/ 	.word	0x00000000
        /*0010*/ 	.short	0x0003
        /*0012*/ 	.short	0x0018
        /*0014*/ 	.byte	0x00, 0xf0, 0x21, 0x00


	//----- nvinfo : EIATTR_KPARAM_INFO
	.align		4
.L_9:
        /*0018*/ 	.byte	0x04, 0x17
        /*001a*/ 	.short	(.L_11 - .L_10)
.L_10:
        /*001c*/ 	.word	0x00000000
        /*0020*/ 	.short	0x0002
        /*0022*/ 	.short	0x0010
        /*0024*/ 	.byte	0x00, 0xf5, 0x21, 0x00


	//----- nvinfo : EIATTR_KPARAM_INFO
	.align		4
.L_11:
        /*0028*/ 	.byte	0x04, 0x17
        /*002a*/ 	.short	(.L_13 - .L_12)
.L_12:
        /*002c*/ 	.word	0x00000000
        /*0030*/ 	.short	0x0001
        /*0032*/ 	.short	0x0008
        /*0034*/ 	.byte	0x00, 0xf5, 0x21, 0x00


	//----- nvinfo : EIATTR_KPARAM_INFO
	.align		4
.L_13:
        /*0038*/ 	.byte	0x04, 0x17
        /*003a*/ 	.short	(.L_15 - .L_14)
.L_14:
        /*003c*/ 	.word	0x00000000
        /*0040*/ 	.short	0x0000
        /*0042*/ 	.short	0x0000
        /*0044*/ 	.byte	0x00, 0xf5, 0x21, 0x00


	//----- nvinfo : EIATTR_SPARSE_MMA_MASK
	.align		4
.L_15:
        /*0048*/ 	.byte	0x03, 0x50
        /*004a*/ 	.short	0x0000


	//----- nvinfo : EIATTR_MAXREG_COUNT
	.align		4
        /*004c*/ 	.byte	0x03, 0x1b
        /*004e*/ 	.short	0x00ff


	//----- nvinfo : EIATTR_MERCURY_ISA_VERSION
	.align		4
        /*0050*/ 	.byte	0x03, 0x5f
        /*0052*/ 	.short	0x0101


	//----- nvinfo : EIATTR_VRC_CTA_INIT_COUNT
	.align		4
        /*0054*/ 	.byte	0x02, 0x4a
	.zero		1
	.zero		1


	//----- nvinfo : EIATTR_EXIT_INSTR_OFFSETS
	.align		4
        /*0058*/ 	.byte	0x04, 0x1c
        /*005a*/ 	.short	(.L_17 - .L_16)


	//   ....[0]....
.L_16:
        /*005c*/ 	.word	0x00000080


	//   ....[1]....
        /*0060*/ 	.word	0x00000180


	//----- nvinfo : EIATTR_CBANK_PARAM_SIZE
	.align		4
.L_17:
        /*0064*/ 	.byte	0x03, 0x19
        /*0066*/ 	.short	0x0020


	//----- nvinfo : EIATTR_PARAM_CBANK
	.align		4
        /*0068*/ 	.byte	0x04, 0x0a
        /*006a*/ 	.short	(.L_19 - .L_18)
	.align		4
.L_18:
        /*006c*/ 	.word	index@(.nv.constant0.cuda_add_float_kernel)
        /*0070*/ 	.short	0x0380
        /*0072*/ 	.short	0x0020


	//----- nvinfo : EIATTR_SW_WAR
	.align		4
.L_19:
        /*0074*/ 	.byte	0x04, 0x36
        /*0076*/ 	.short	(.L_21 - .L_20)
.L_20:
        /*0078*/ 	.word	0x00000008
.L_21:


//--------------------- .nv.callgraph             --------------------------
	.section	.nv.callgraph,"",@"SHT_CUDA_CALLGRAPH"
	.align	4
	.sectionentsize	8
	.align		4
        /*0000*/ 	.word	0x00000000
	.align		4
        /*0004*/ 	.word	0xffffffff
	.align		4
        /*0008*/ 	.word	0x00000000
	.align		4
        /*000c*/ 	.word	0xfffffffe
	.align		4
        /*0010*/ 	.word	0x00000000
	.align		4
        /*0014*/ 	.word	0xfffffffd
	.align		4
        /*0018*/ 	.word	0x00000000
	.align		4
        /*001c*/ 	.word	0xfffffffc


//--------------------- .text.cuda_add_float_kernel --------------------------
	.section	.text.cuda_add_float_kernel,"ax",@progbits
	.align	128
        .global         cuda_add_float_kernel
        .type           cuda_add_float_kernel,@function
        .size           cuda_add_float_kernel,(.L_x_1 - cuda_add_float_kernel)
        .other          cuda_add_float_kernel,@"STO_CUDA_ENTRY STV_DEFAULT"
cuda_add_float_kernel:
.text.cuda_add_float_kernel:
[----:B------:R-:W-:Y:S01]  /*0000*/  LDC R1, c[0x0][0x37c] ;  /* 0x0000df00ff017b82 */ /* 0x000fe20000000800 */
[----:B------:R-:W0:Y:S07]  /*0010*/  S2R R3, SR_TID.X ;  /* 0x0000000000037919 */ /* 0x000e2e0000002100 */
[----:B------:R-:W0:Y:S01]  /*0020*/  S2UR UR4, SR_CTAID.X ;  /* 0x00000000000479c3 */ /* 0x000e220000002500 */
[----:B------:R-:W1:Y:S07]  /*0030*/  LDCU.64 UR6, c[0x0][0x398] ;  /* 0x00007300ff0677ac */ /* 0x000e6e0008000a00 */
[----:B------:R-:W0:Y:S02]  /*0040*/  LDC R0, c[0x0][0x360] ;  /* 0x0000d800ff007b82 */ /* 0x000e240000000800 */
[----:B0-----:R-:W-:-:S05]  /*0050*/  IMAD R0, R0, UR4, R3 ;  /* 0x0000000400007c24 */ /* 0x001fca000f8e0203 */
[----:B-1----:R-:W-:-:S04]  /*0060*/  ISETP.GE.U32.AND P0, PT, R0, UR6, PT ;  /* 0x0000000600007c0c */ /* 0x002fc8000bf06070 */
[----:B------:R-:W-:-:S13]  /*0070*/  ISETP.GE.U32.AND.EX P0, PT, RZ, UR7, PT, P0 ;  /* 0x00000007ff007c0c */ /* 0x000fda000bf06100 */
[----:B------:R-:W-:Y:S05]  /*0080*/  @P0 EXIT ;  /* 0x000000000000094d */ /* 0x000fea0003800000 */
[----:B------:R-:W0:Y:S01]  /*0090*/  LDCU.128 UR8, c[0x0][0x380] ;  /* 0x00007000ff0877ac */ /* 0x000e220008000c00 */
[----:B------:R-:W-:Y:S01]  /*00a0*/  IMAD.SHL.U32 R6, R0, 0x4, RZ ;  /* 0x0000000400067824 */ /* 0x000fe200078e00ff */
[----:B------:R-:W-:Y:S01]  /*00b0*/  SHF.R.U32.HI R0, RZ, 0x1e, R0 ;  /* 0x0000001eff007819 */ /* 0x000fe20000011600 */
[----:B------:R-:W1:Y:S01]  /*00c0*/  LDCU.64 UR4, c[0x0][0x358] ;  /* 0x00006b00ff0477ac */ /* 0x000e620008000a00 */
[----:B------:R-:W2:Y:S02]  /*00d0*/  LDCU.64 UR6, c[0x0][0x390] ;  /* 0x00007200ff0677ac */ /* 0x000ea40008000a00 */
[C---:B0-----:R-:W-:Y:S02]  /*00e0*/  IADD3 R4, P1, PT, R6.reuse, UR10, RZ ;  /* 0x0000000a06047c10 */ /* 0x041fe4000ff3e0ff */
[----:B------:R-:W-:Y:S02]  /*00f0*/  IADD3 R2, P0, PT, R6, UR8, RZ ;  /* 0x0000000806027c10 */ /* 0x000fe4000ff1e0ff */
[----:B------:R-:W-:-:S02]  /*0100*/  IADD3.X R5, PT, PT, R0, UR11, RZ, P1, !PT ;  /* 0x0000000b00057c10 */ /* 0x000fc40008ffe4ff */
[----:B------:R-:W-:-:S04]  /*0110*/  IADD3.X R3, PT, PT, R0, UR9, RZ, P0, !PT ;  /* 0x0000000900037c10 */ /* 0x000fc800087fe4ff */
[----:B-1----:R-:W3:Y:S04]  /*0120*/  LDG.E R5, desc[UR4][R4.64] ;  /* 0x0000000404057981 */ /* 0x002ee8000c1e1900 */
[----:B------:R-:W3:Y:S01]  /*0130*/  LDG.E R2, desc[UR4][R2.64] ;  /* 0x0000000402027981 */ /* 0x000ee2000c1e1900 */
[----:B--2---:R-:W-:-:S04]  /*0140*/  IADD3 R6, P0, PT, R6, UR6, RZ ;  /* 0x0000000606067c10 */ /* 0x004fc8000ff1e0ff */
[----:B------:R-:W-:Y:S01]  /*0150*/  IADD3.X R7, PT, PT, R0, UR7, RZ, P0, !PT ;  /* 0x0000000700077c10 */ /* 0x000fe200087fe4ff */
[----:B---3--:R-:W-:-:S05]  /*0160*/  FADD R9, R2, R5 ;  /* 0x0000000502097221 */ /* 0x008fca0000000000 */
[----:B------:R-:W-:Y:S01]  /*0170*/  STG.E desc[UR4][R6.64], R9 ;  /* 0x0000000906007986 */ /* 0x000fe2000c101904 */
[----:B------:R-:W-:Y:S05]  /*0180*/  EXIT ;  /* 0x000000000000794d */ /* 0x000fea0003800000 */
.L_x_0:
[----:B------:R-:W-:-:S00]  /*0190*/  BRA `(.L_x_0) ;  /* 0xfffffffc00fc7947 */ /* 0x000fc0000383ffff */
[----:B------:R-:W-:-:S00]  /*01a0*/  NOP ;  /* 0x0000000000007918 */ /* 0x000fc00000000000 */
        /* <DEDUP_REMOVED lines=13> */
.L_x_1:


//--------------------- .nv.shared.reserved.0     --------------------------
	.section	.nv.shared.reserved.0,"aw",@nobits
	.weak		__nv_reservedSMEM_offset_0_alias
	.size		__nv_reservedSMEM_offset_0_alias, 0, 64
	.other		__nv_reservedSMEM_offset_0_alias,@"STO_CUDA_RESERVED_SHARED STV_DEFAULT"
__nv_reservedSMEM_offset_0_alias:
	.zero		0
	.zero		64


//--------------------- .nv.constant0.cuda_add_float_kernel --------------------------
	.section	.nv.constant0.cuda_add_float_kernel,"a",@progbits
	.sectionflags	@""
	.align	4
.nv.constant0.cuda_add_float_kernel:
	.zero		928


//--------------------- SYMBOLS --------------------------

	.type		.nv.reservedSmem.offset0,@object
	.size		.nv.reservedSmem.offset0,0x4
